	.headerflags	@"EF_CUDA_TEXMODE_UNIFIED EF_CUDA_64BIT_ADDRESS EF_CUDA_ACCELERATORS EF_CUDA_SM90 EF_CUDA_VIRTUAL_SM(EF_CUDA_SM90)"
	.elftype	@"ET_EXEC"


//--------------------- .nv.info                  --------------------------
	.section	.nv.info,"",@"SHT_CUDA_INFO"
	.align	4


	//----- nvinfo : EIATTR_REGCOUNT
	.align		4
        /*0000*/ 	.byte	0x04, 0x2f
        /*0002*/ 	.short	(.L_1 - .L_0)
	.align		4
.L_0:
        /*0004*/ 	.word	index@(triton_poi_fused_clone_2)
        /*0008*/ 	.word	0x00000010


	//----- nvinfo : EIATTR_MIN_STACK_SIZE
	.align		4
.L_1:
        /*000c*/ 	.byte	0x04, 0x12
        /*000e*/ 	.short	(.L_3 - .L_2)
	.align		4
.L_2:
        /*0010*/ 	.word	index@(triton_poi_fused_clone_2)
        /*0014*/ 	.word	0x00000000


	//----- nvinfo : EIATTR_FRAME_SIZE
	.align		4
.L_3:
        /*0018*/ 	.byte	0x04, 0x11
        /*001a*/ 	.short	(.L_5 - .L_4)
	.align		4
.L_4:
        /*001c*/ 	.word	index@(triton_poi_fused_clone_2)
        /*0020*/ 	.word	0x00000000


	//----- nvinfo : EIATTR_MIN_STACK_SIZE
	.align		4
.L_5:
        /*0024*/ 	.byte	0x04, 0x12
        /*0026*/ 	.short	(.L_7 - .L_6)
	.align		4
.L_6:
        /*0028*/ 	.word	index@(triton_poi_fused_clone_2)
        /*002c*/ 	.word	0x00000000
.L_7:


//--------------------- .nv.info.triton_poi_fused_clone_2 --------------------------
	.section	.nv.info.triton_poi_fused_clone_2,"",@"SHT_CUDA_INFO"
	.sectionflags	@""
	.align	4


	//----- nvinfo : EIATTR_CUDA_API_VERSION
	.align		4
        /*0000*/ 	.byte	0x04, 0x37
        /*0002*/ 	.short	(.L_9 - .L_8)
.L_8:
        /*0004*/ 	.word	0x0000007c


	//----- nvinfo : EIATTR_KPARAM_INFO
	.align		4
.L_9:
        /*0008*/ 	.byte	0x04, 0x17
        /*000a*/ 	.short	(.L_11 - .L_10)
.L_10:
        /*000c*/ 	.word	0x00000000
        /*0010*/ 	.short	0x0004
        /*0012*/ 	.short	0x001c
        /*0014*/ 	.byte	0x00, 0xf0, 0x11, 0x00


	//----- nvinfo : EIATTR_KPARAM_INFO
	.align		4
.L_11:
        /*0018*/ 	.byte	0x04, 0x17
        /*001a*/ 	.short	(.L_13 - .L_12)
.L_12:
        /*001c*/ 	.word	0x00000000
        /*0020*/ 	.short	0x0003
        /*0022*/ 	.short	0x0018
        /*0024*/ 	.byte	0x00, 0xf0, 0x11, 0x00


	//----- nvinfo : EIATTR_KPARAM_INFO
	.align		4
.L_13:
        /*0028*/ 	.byte	0x04, 0x17
        /*002a*/ 	.short	(.L_15 - .L_14)
.L_14:
        /*002c*/ 	.word	0x00000000
        /*0030*/ 	.short	0x0002
        /*0032*/ 	.short	0x0010
        /*0034*/ 	.byte	0x00, 0xf4, 0x21, 0x00


	//----- nvinfo : EIATTR_KPARAM_INFO
	.align		4
.L_15:
        /*0038*/ 	.byte	0x04, 0x17
        /*003a*/ 	.short	(.L_17 - .L_16)
.L_16:
        /*003c*/ 	.word	0x00000000
        /*0040*/ 	.short	0x0001
        /*0042*/ 	.short	0x0008
        /*0044*/ 	.byte	0x00, 0xf4, 0x21, 0x00


	//----- nvinfo : EIATTR_KPARAM_INFO
	.align		4
.L_17:
        /*0048*/ 	.byte	0x04, 0x17
        /*004a*/ 	.short	(.L_19 - .L_18)
.L_18:
        /*004c*/ 	.word	0x00000000
        /*0050*/ 	.short	0x0000
        /*0052*/ 	.short	0x0000
        /*0054*/ 	.byte	0x00, 0xf4, 0x21, 0x00


	//----- nvinfo : EIATTR_SPARSE_MMA_MASK
	.align		4
.L_19:
        /*0058*/ 	.byte	0x03, 0x50
        /*005a*/ 	.short	0x0000


	//----- nvinfo : EIATTR_MAXREG_COUNT
	.align		4
        /*005c*/ 	.byte	0x03, 0x1b
        /*005e*/ 	.short	0x00ff


	//----- nvinfo : EIATTR_EXIT_INSTR_OFFSETS
	.align		4
        /*0060*/ 	.byte	0x04, 0x1c
        /*0062*/ 	.short	(.L_21 - .L_20)


	//   ....[0]....
.L_20:
        /*0064*/ 	.word	0x00000330


	//   ....[1]....
        /*0068*/ 	.word	0x00000390


	//----- nvinfo : EIATTR_REQNTID
	.align		4
.L_21:
        /*006c*/ 	.byte	0x04, 0x10
        /*006e*/ 	.short	(.L_23 - .L_22)
.L_22:
        /*0070*/ 	.word	0x00000020
        /*0074*/ 	.word	0x00000001
        /*0078*/ 	.word	0x00000001


	//----- nvinfo : EIATTR_CBANK_PARAM_SIZE
	.align		4
.L_23:
        /*007c*/ 	.byte	0x03, 0x19
        /*007e*/ 	.short	0x0020


	//----- nvinfo : EIATTR_PARAM_CBANK
	.align		4
        /*0080*/ 	.byte	0x04, 0x0a
        /*0082*/ 	.short	(.L_25 - .L_24)
	.align		4
.L_24:
        /*0084*/ 	.word	index@(.nv.constant0.triton_poi_fused_clone_2)
        /*0088*/ 	.short	0x0210
        /*008a*/ 	.short	0x0020


	//----- nvinfo : EIATTR_SW_WAR
	.align		4
.L_25:
        /*008c*/ 	.byte	0x04, 0x36
        /*008e*/ 	.short	(.L_27 - .L_26)
.L_26:
        /*0090*/ 	.word	0x00000008
.L_27:


//--------------------- .nv.callgraph             --------------------------
	.section	.nv.callgraph,"",@"SHT_CUDA_CALLGRAPH"
	.align	4
	.sectionentsize	8
	.align		4
        /*0000*/ 	.word	0x00000000
	.align		4
        /*0004*/ 	.word	0xffffffff
	.align		4
        /*0008*/ 	.word	0x00000000
	.align		4
        /*000c*/ 	.word	0xfffffffe
	.align		4
        /*0010*/ 	.word	0x00000000
	.align		4
        /*0014*/ 	.word	0xfffffffd
	.align		4
        /*0018*/ 	.word	0x00000000
	.align		4
        /*001c*/ 	.word	0xfffffffc


//--------------------- .text.triton_poi_fused_clone_2 --------------------------
	.section	.text.triton_poi_fused_clone_2,"ax",@progbits
	.sectionflags	@"SHF_BARRIERS=1"
	.align	128
        .global         triton_poi_fused_clone_2
        .type           triton_poi_fused_clone_2,@function
        .size           triton_poi_fused_clone_2,(.L_x_1 - triton_poi_fused_clone_2)
        .other          triton_poi_fused_clone_2,@"STO_CUDA_ENTRY STV_DEFAULT"
triton_poi_fused_clone_2:
.text.triton_poi_fused_clone_2:
[----:B------:R-:W0:Y:S02]  /*0000*/  LDC R1, c[0x0][0x28] ;  /* 0x00000a00ff017b82 */ /* 0x000e240000000800 */
[----:B------:R-:W1:Y:S01]  /*0010*/  S2R R0, SR_CTAID.Y ;  /* 0x0000000000007919 */ /* 0x000e620000002600 */
[----:B------:R-:W2:Y:S01]  /*0020*/  LDC.64 R4, c[0x0][0x218] ;  /* 0x00008600ff047b82 */ /* 0x000ea20000000a00 */
[----:B------:R-:W-:Y:S01]  /*0030*/  ULDC.64 UR6, c[0x0][0x208] ;  /* 0x0000820000067ab9 */ /* 0x000fe20000000a00 */
[----:B------:R-:W3:Y:S01]  /*0040*/  S2R R13, SR_TID.X ;  /* 0x00000000000d7919 */ /* 0x000ee20000002100 */
[----:B------:R-:W4:Y:S05]  /*0050*/  S2R R8, SR_CTAID.X ;  /* 0x0000000000087919 */ /* 0x000f2a0000002500 */
[----:B------:R-:W5:Y:S01]  /*0060*/  LDC.64 R2, c[0x0][0x210] ;  /* 0x00008400ff027b82 */ /* 0x000f620000000a00 */
[----:B-1----:R-:W-:Y:S01]  /*0070*/  IMAD.SHL.U32 R0, R0, 0x8, RZ ;  /* 0x0000000800007824 */ /* 0x002fe200078e00ff */
[----:B---3--:R-:W-:-:S04]  /*0080*/  SHF.R.U32.HI R9, RZ, 0x3, R13 ;  /* 0x00000003ff097819 */ /* 0x008fc8000001160d */
[----:B------:R-:W-:Y:S01]  /*0090*/  LOP3.LUT R6, R0, 0x7, R13, 0xf8, !PT ;  /* 0x0000000700067812 */ /* 0x000fe200078ef80d */
[----:B----4-:R-:W-:Y:S01]  /*00a0*/  IMAD.SHL.U32 R8, R8, 0x4, RZ ;  /* 0x0000000408087824 */ /* 0x010fe200078e00ff */
[----:B------:R-:W-:Y:S02]  /*00b0*/  SGXT.U32 R9, R9, 0x2 ;  /* 0x000000020909781a */ /* 0x000fe40000000000 */
[----:B------:R-:W-:Y:S02]  /*00c0*/  SHF.R.S32.HI R7, RZ, 0x1f, R6 ;  /* 0x0000001fff077819 */ /* 0x000fe40000011406 */
[----:B------:R-:W-:Y:S02]  /*00d0*/  ISETP.GE.AND P1, PT, R6, 0x10, PT ;  /* 0x000000100600780c */ /* 0x000fe40003f26270 */
[----:B------:R-:W-:Y:S02]  /*00e0*/  LEA.HI R10, R7, R6, RZ, 0x2 ;  /* 0x00000006070a7211 */ /* 0x000fe400078f10ff */
[----:B------:R-:W-:-:S02]  /*00f0*/  LOP3.LUT R7, R8, R9, RZ, 0xfc, !PT ;  /* 0x0000000908077212 */ /* 0x000fc400078efcff */
[C---:B------:R-:W-:Y:S01]  /*0100*/  LOP3.LUT R11, R10.reuse, 0xfffffffc, RZ, 0xc0, !PT ;  /* 0xfffffffc0a0b7812 */ /* 0x040fe200078ec0ff */
[----:B------:R-:W-:Y:S01]  /*0110*/  IMAD.SHL.U32 R10, R10, 0x4, RZ ;  /* 0x000000040a0a7824 */ /* 0x000fe200078e00ff */
[----:B------:R-:W-:-:S03]  /*0120*/  ISETP.GE.AND P0, PT, R7, 0x4, PT ;  /* 0x000000040700780c */ /* 0x000fc60003f06270 */
[----:B------:R-:W-:Y:S01]  /*0130*/  IMAD.IADD R11, R6, 0x1, -R11 ;  /* 0x00000001060b7824 */ /* 0x000fe200078e0a0b */
[----:B------:R-:W-:Y:S02]  /*0140*/  LOP3.LUT R10, R10, 0xfffffff0, RZ, 0xc0, !PT ;  /* 0xfffffff00a0a7812 */ /* 0x000fe400078ec0ff */
[----:B------:R-:W-:Y:S01]  /*0150*/  ISETP.LT.AND P0, PT, R6, 0x10, !P0 ;  /* 0x000000100600780c */ /* 0x000fe20004701270 */
[----:B------:R-:W-:Y:S02]  /*0160*/  IMAD R7, R7, 0x4, R11 ;  /* 0x0000000407077824 */ /* 0x000fe400078e020b */
[----:B--2---:R-:W-:-:S04]  /*0170*/  IMAD.WIDE R4, R11, 0x4, R4 ;  /* 0x000000040b047825 */ /* 0x004fc800078e0204 */
[----:B------:R-:W-:Y:S02]  /*0180*/  IMAD.IADD R7, R7, 0x1, R10 ;  /* 0x0000000107077824 */ /* 0x000fe400078e020a */
[----:B------:R-:W-:Y:S02]  /*0190*/  IMAD.MOV.U32 R11, RZ, RZ, RZ ;  /* 0x000000ffff0b7224 */ /* 0x000fe400078e00ff */
[----:B------:R-:W-:Y:S02]  /*01a0*/  IMAD.MOV.U32 R6, RZ, RZ, RZ ;  /* 0x000000ffff067224 */ /* 0x000fe400078e00ff */
[----:B-----5:R-:W-:Y:S02]  /*01b0*/  IMAD.WIDE R2, R7, 0x4, R2 ;  /* 0x0000000407027825 */ /* 0x020fe400078e0202 */
[----:B------:R-:W2:Y:S04]  /*01c0*/  @!P1 LDG.E.EL R11, desc[UR6][R4.64] ;  /* 0x00000006040b9981 */ /* 0x000ea8000c2e1900 */
[----:B------:R1:W2:Y:S01]  /*01d0*/  @P0 LDG.E.EL R6, desc[UR6][R2.64] ;  /* 0x0000000602060981 */ /* 0x0002a2000c2e1900 */
[----:B------:R-:W3:Y:S01]  /*01e0*/  S2UR UR5, SR_CgaCtaId ;  /* 0x00000000000579c3 */ /* 0x000ee20000008800 */
[----:B------:R-:W-:Y:S01]  /*01f0*/  IMAD.SHL.U32 R7, R13, 0x4, RZ ;  /* 0x000000040d077824 */ /* 0x000fe200078e00ff */
[----:B------:R-:W-:Y:S01]  /*0200*/  UMOV UR4, 0x400 ;  /* 0x0000040000047882 */ /* 0x000fe20000000000 */
[----:B------:R-:W-:-:S02]  /*0210*/  SHF.R.U32.HI R12, RZ, 0x2, R13 ;  /* 0x00000002ff0c7819 */ /* 0x000fc4000001160d */
[----:B------:R-:W-:Y:S02]  /*0220*/  LOP3.LUT R8, R8, 0x3, R13, 0xf8, !PT ;  /* 0x0000000308087812 */ /* 0x000fe400078ef80d */
[----:B------:R-:W-:Y:S02]  /*0230*/  LOP3.LUT R10, R7, 0x1c, RZ, 0xc0, !PT ;  /* 0x0000001c070a7812 */ /* 0x000fe400078ec0ff */
[----:B------:R-:W-:Y:S02]  /*0240*/  SGXT.U32 R7, R12, 0x3 ;  /* 0x000000030c07781a */ /* 0x000fe40000000000 */
[----:B------:R-:W-:Y:S02]  /*0250*/  LOP3.LUT R9, R10, R9, RZ, 0xfc, !PT ;  /* 0x000000090a097212 */ /* 0x000fe400078efcff */
[----:B------:R-:W-:Y:S02]  /*0260*/  LOP3.LUT R7, R0, R7, RZ, 0xfc, !PT ;  /* 0x0000000700077212 */ /* 0x000fe400078efcff */
[----:B------:R-:W-:-:S02]  /*0270*/  ISETP.GE.AND P0, PT, R8, 0x4, PT ;  /* 0x000000040800780c */ /* 0x000fc40003f06270 */
[----:B-1----:R-:W-:Y:S02]  /*0280*/  LOP3.LUT R2, R13, 0x1c, RZ, 0xc0, !PT ;  /* 0x0000001c0d027812 */ /* 0x002fe400078ec0ff */
[----:B------:R-:W-:Y:S02]  /*0290*/  ISETP.LT.AND P0, PT, R7, 0x10, !P0 ;  /* 0x000000100700780c */ /* 0x000fe40004701270 */
[----:B------:R-:W-:Y:S01]  /*02a0*/  LOP3.LUT R0, R13, 0x1f, RZ, 0xc0, !PT ;  /* 0x0000001f0d007812 */ /* 0x000fe200078ec0ff */
[----:B---3--:R-:W-:-:S06]  /*02b0*/  UPRMT UR4, UR5, 0x654, UR4 ;  /* 0x0000065405047896 */ /* 0x008fcc0008000004 */
[----:B------:R-:W-:Y:S02]  /*02c0*/  VIADD R10, R10, UR4 ;  /* 0x000000040a0a7c36 */ /* 0x000fe40008000000 */
[----:B------:R-:W-:Y:S02]  /*02d0*/  VIADD R3, R2, UR4 ;  /* 0x0000000402037c36 */ /* 0x000fe40008000000 */
[----:B------:R-:W-:Y:S02]  /*02e0*/  IMAD R9, R9, 0x4, R10 ;  /* 0x0000000409097824 */ /* 0x000fe400078e020a */
[----:B------:R-:W-:Y:S02]  /*02f0*/  IMAD R0, R0, 0x4, R3 ;  /* 0x0000000400007824 */ /* 0x000fe400078e0203 */
[----:B--2---:R-:W-:-:S05]  /*0300*/  FADD R6, R11, R6 ;  /* 0x000000060b067221 */ /* 0x004fca0000000000 */
[----:B------:R1:W-:Y:S01]  /*0310*/  STS [R9], R6 ;  /* 0x0000000609007388 */ /* 0x0003e20000000800 */
[----:B------:R-:W-:Y:S06]  /*0320*/  BAR.SYNC.DEFER_BLOCKING 0x0 ;  /* 0x0000000000007b1d */ /* 0x000fec0000010000 */
[----:B-1----:R-:W-:Y:S05]  /*0330*/  @!P0 EXIT ;  /* 0x000000000000894d */ /* 0x002fea0003800000 */
[----:B------:R-:W0:Y:S01]  /*0340*/  LDS R5, [R0] ;  /* 0x0000000000057984 */ /* 0x000e220000000800 */
[----:B------:R-:W1:Y:S01]  /*0350*/  LDC.64 R2, c[0x0][0x220] ;  /* 0x00008800ff027b82 */ /* 0x000e620000000a00 */
[----:B------:R-:W-:-:S04]  /*0360*/  IMAD R7, R7, 0x4, R8 ;  /* 0x0000000407077824 */ /* 0x000fc800078e0208 */
[----:B-1----:R-:W-:-:S05]  /*0370*/  IMAD.WIDE R2, R7, 0x4, R2 ;  /* 0x0000000407027825 */ /* 0x002fca00078e0202 */
[----:B0-----:R-:W-:Y:S01]  /*0380*/  STG.E desc[UR6][R2.64], R5 ;  /* 0x0000000502007986 */ /* 0x001fe2000c101906 */
[----:B------:R-:W-:Y:S05]  /*0390*/  EXIT ;  /* 0x000000000000794d */ /* 0x000fea0003800000 */
.L_x_0:
[----:B------:R-:W-:-:S00]  /*03a0*/  BRA `(.L_x_0) ;  /* 0xfffffffc00fc7947 */ /* 0x000fc0000383ffff */
[----:B------:R-:W-:-:S00]  /*03b0*/  NOP ;  /* 0x0000000000007918 */ /* 0x000fc00000000000 */
        /* <DEDUP_REMOVED lines=12> */
.L_x_1:


//--------------------- .nv.shared.triton_poi_fused_clone_2 --------------------------
	.section	.nv.shared.triton_poi_fused_clone_2,"aw",@nobits
	.sectionflags	@""
	.align	16
	.zero		1024


//--------------------- .nv.constant0.triton_poi_fused_clone_2 --------------------------
	.section	.nv.constant0.triton_poi_fused_clone_2,"a",@progbits
	.sectionflags	@""
	.align	4
.nv.constant0.triton_poi_fused_clone_2:
	.zero		560
